//
// Generated by NVIDIA NVVM Compiler
//
// Compiler Build ID: CL-36424714
// Cuda compilation tools, release 13.0, V13.0.88
// Based on NVVM 20.0.0
//

.version 9.0
.target sm_100
.address_size 64

	// .globl	multiplyScalarKernel

.visible .entry multiplyScalarKernel(
	.param .u32 multiplyScalarKernel_param_0,
	.param .u64 .ptr .align 1 multiplyScalarKernel_param_1,
	.param .u32 multiplyScalarKernel_param_2,
	.param .u32 multiplyScalarKernel_param_3,
	.param .u64 .ptr .align 1 multiplyScalarKernel_param_4,
	.param .u32 multiplyScalarKernel_param_5,
	.param .u32 multiplyScalarKernel_param_6,
	.param .f32 multiplyScalarKernel_param_7
)
{
	.reg .pred 	%p<2>;
	.reg .b32 	%r<18>;
	.reg .b32 	%f<4>;
	.reg .b64 	%rd<9>;

	ld.param.u32 	%r6, [multiplyScalarKernel_param_0];
	ld.param.u64 	%rd1, [multiplyScalarKernel_param_1];
	ld.param.u32 	%r2, [multiplyScalarKernel_param_2];
	ld.param.u32 	%r3, [multiplyScalarKernel_param_3];
	ld.param.u64 	%rd2, [multiplyScalarKernel_param_4];
	ld.param.u32 	%r4, [multiplyScalarKernel_param_5];
	ld.param.u32 	%r5, [multiplyScalarKernel_param_6];
	ld.param.f32 	%f1, [multiplyScalarKernel_param_7];
	mov.u32 	%r7, %ctaid.x;
	mov.u32 	%r8, %ntid.x;
	mov.u32 	%r9, %tid.x;
	mad.lo.s32 	%r1, %r7, %r8, %r9;
	setp.ge.s32 	%p1, %r1, %r6;
	@%p1 bra 	$L__BB0_2;
	cvta.to.global.u64 	%rd3, %rd2;
	cvta.to.global.u64 	%rd4, %rd1;
	div.s32 	%r10, %r1, %r5;
	mul.lo.s32 	%r11, %r10, %r5;
	sub.s32 	%r12, %r1, %r11;
	mad.lo.s32 	%r13, %r10, %r4, %r12;
	mul.wide.s32 	%rd5, %r13, 4;
	add.s64 	%rd6, %rd3, %rd5;
	ld.global.f32 	%f2, [%rd6];
	mul.f32 	%f3, %f1, %f2;
	div.s32 	%r14, %r1, %r3;
	mul.lo.s32 	%r15, %r14, %r3;
	sub.s32 	%r16, %r1, %r15;
	mad.lo.s32 	%r17, %r14, %r2, %r16;
	mul.wide.s32 	%rd7, %r17, 4;
	add.s64 	%rd8, %rd4, %rd7;
	st.global.f32 	[%rd8], %f3;
$L__BB0_2:
	ret;

}


// ===== COMPILED SASS (sm_100) =====

	.target	sm_100

	.elftype	@"ET_EXEC"


//--------------------- .note.nv.tkinfo           --------------------------
	.section	.note.nv.tkinfo,"",@"SHT_NOTE"
	.sectionflags	@"SHF_NOTE_NV_TKINFO"
	.tkinfo
        /*0018*/ 	.word	0x00000002
        /*0030*/ 	.string	""
        /*0030*/ 	.string	"ptxas"
        /*0030*/ 	.string	"Cuda compilation tools, release 13.0, V13.0.88"
        /*0030*/ 	.string	"Build cuda_13.0.r13.0/compiler.36424714_0"
        /*0030*/ 	.string	"-arch sm_100 -m 64 "



//--------------------- .note.nv.cuinfo           --------------------------
	.section	.note.nv.cuinfo,"",@"SHT_NOTE"
	.sectionflags	@"SHF_NOTE_NV_CUINFO"
        /*0018*/ 	.short	0x0002
        /*001a*/ 	.short	0x0064
        /*001c*/ 	.short	0x0082
	.zero		2


//--------------------- .nv.info                  --------------------------
	.section	.nv.info,"",@"SHT_CUDA_INFO"
	.align	4


	//----- nvinfo : EIATTR_REGCOUNT
	.align		4
        /*0000*/ 	.byte	0x04, 0x2f
        /*0002*/ 	.short	(.L_1 - .L_0)
	.align		4
.L_0:
        /*0004*/ 	.word	index@(multiplyScalarKernel)
        /*0008*/ 	.word	0x00000010


	//----- nvinfo : EIATTR_FRAME_SIZE
	.align		4
.L_1:
        /*000c*/ 	.byte	0x04, 0x11
        /*000e*/ 	.short	(.L_3 - .L_2)
	.align		4
.L_2:
        /*0010*/ 	.word	index@(multiplyScalarKernel)
        /*0014*/ 	.word	0x00000000


	//----- nvinfo : EIATTR_MIN_STACK_SIZE
	.align		4
.L_3:
        /*0018*/ 	.byte	0x04, 0x12
        /*001a*/ 	.short	(.L_5 - .L_4)
	.align		4
.L_4:
        /*001c*/ 	.word	index@(multiplyScalarKernel)
        /*0020*/ 	.word	0x00000000
.L_5:


//--------------------- .nv.compat                --------------------------
	.section	.nv.compat,"",@"SHT_CUDA_COMPAT_INFO"
	.align	4
        /*0000*/ 	.byte	0x02, 0x09, 0x00, 0x00, 0x02, 0x02, 0x01, 0x00, 0x02, 0x05, 0x05, 0x00, 0x03, 0x07, 0x01, 0x01
        /*0010*/ 	.byte	0x02, 0x03, 0x00, 0x00, 0x02, 0x06, 0x01, 0x00, 0x04, 0x0b, 0x08, 0x00, 0x09, 0x00, 0x00, 0x00
        /*0020*/ 	.byte	0x00, 0x00, 0x00, 0x00


//--------------------- .nv.info.multiplyScalarKernel --------------------------
	.section	.nv.info.multiplyScalarKernel,"",@"SHT_CUDA_INFO"
	.sectionflags	@""
	.align	4


	//----- nvinfo : EIATTR_CUDA_API_VERSION
	.align		4
        /*0000*/ 	.byte	0x04, 0x37
        /*0002*/ 	.short	(.L_7 - .L_6)
.L_6:
        /*0004*/ 	.word	0x00000082


	//----- nvinfo : EIATTR_KPARAM_INFO
	.align		4
.L_7:
        /*0008*/ 	.byte	0x04, 0x17
        /*000a*/ 	.short	(.L_9 - .L_8)
.L_8:
        /*000c*/ 	.word	0x00000000
        /*0010*/ 	.short	0x0007
        /*0012*/ 	.short	0x0028
        /*0014*/ 	.byte	0x00, 0xf0, 0x11, 0x00


	//----- nvinfo : EIATTR_KPARAM_INFO
	.align		4
.L_9:
        /*0018*/ 	.byte	0x04, 0x17
        /*001a*/ 	.short	(.L_11 - .L_10)
.L_10:
        /*001c*/ 	.word	0x00000000
        /*0020*/ 	.short	0x0006
        /*0022*/ 	.short	0x0024
        /*0024*/ 	.byte	0x00, 0xf0, 0x11, 0x00


	//----- nvinfo : EIATTR_KPARAM_INFO
	.align		4
.L_11:
        /*0028*/ 	.byte	0x04, 0x17
        /*002a*/ 	.short	(.L_13 - .L_12)
.L_12:
        /*002c*/ 	.word	0x00000000
        /*0030*/ 	.short	0x0005
        /*0032*/ 	.short	0x0020
        /*0034*/ 	.byte	0x00, 0xf0, 0x11, 0x00


	//----- nvinfo : EIATTR_KPARAM_INFO
	.align		4
.L_13:
        /*0038*/ 	.byte	0x04, 0x17
        /*003a*/ 	.short	(.L_15 - .L_14)
.L_14:
        /*003c*/ 	.word	0x00000000
        /*0040*/ 	.short	0x0004
        /*0042*/ 	.short	0x0018
        /*0044*/ 	.byte	0x00, 0xf5, 0x21, 0x00


	//----- nvinfo : EIATTR_KPARAM_INFO
	.align		4
.L_15:
        /*0048*/ 	.byte	0x04, 0x17
        /*004a*/ 	.short	(.L_17 - .L_16)
.L_16:
        /*004c*/ 	.word	0x00000000
        /*0050*/ 	.short	0x0003
        /*0052*/ 	.short	0x0014
        /*0054*/ 	.byte	0x00, 0xf0, 0x11, 0x00


	//----- nvinfo : EIATTR_KPARAM_INFO
	.align		4
.L_17:
        /*0058*/ 	.byte	0x04, 0x17
        /*005a*/ 	.short	(.L_19 - .L_18)
.L_18:
        /*005c*/ 	.word	0x00000000
        /*0060*/ 	.short	0x0002
        /*0062*/ 	.short	0x0010
        /*0064*/ 	.byte	0x00, 0xf0, 0x11, 0x00


	//----- nvinfo : EIATTR_KPARAM_INFO
	.align		4
.L_19:
        /*0068*/ 	.byte	0x04, 0x17
        /*006a*/ 	.short	(.L_21 - .L_20)
.L_20:
        /*006c*/ 	.word	0x00000000
        /*0070*/ 	.short	0x0001
        /*0072*/ 	.short	0x0008
        /*0074*/ 	.byte	0x00, 0xf5, 0x21, 0x00


	//----- nvinfo : EIATTR_KPARAM_INFO
	.align		4
.L_21:
        /*0078*/ 	.byte	0x04, 0x17
        /*007a*/ 	.short	(.L_23 - .L_22)
.L_22:
        /*007c*/ 	.word	0x00000000
        /*0080*/ 	.short	0x0000
        /*0082*/ 	.short	0x0000
        /*0084*/ 	.byte	0x00, 0xf0, 0x11, 0x00


	//----- nvinfo : EIATTR_SPARSE_MMA_MASK
	.align		4
.L_23:
        /*0088*/ 	.byte	0x03, 0x50
        /*008a*/ 	.short	0x0000


	//----- nvinfo : EIATTR_MAXREG_COUNT
	.align		4
        /*008c*/ 	.byte	0x03, 0x1b
        /*008e*/ 	.short	0x00ff


	//----- nvinfo : EIATTR_MERCURY_ISA_VERSION
	.align		4
        /*0090*/ 	.byte	0x03, 0x5f
        /*0092*/ 	.short	0x0101


	//----- nvinfo : EIATTR_VRC_CTA_INIT_COUNT
	.align		4
        /*0094*/ 	.byte	0x02, 0x4a
	.zero		1
	.zero		1


	//----- nvinfo : EIATTR_EXIT_INSTR_OFFSETS
	.align		4
        /*0098*/ 	.byte	0x04, 0x1c
        /*009a*/ 	.short	(.L_25 - .L_24)


	//   ....[0]....
.L_24:
        /*009c*/ 	.word	0x00000070


	//   ....[1]....
        /*00a0*/ 	.word	0x000004a0


	//----- nvinfo : EIATTR_CBANK_PARAM_SIZE
	.align		4
.L_25:
        /*00a4*/ 	.byte	0x03, 0x19
        /*00a6*/ 	.short	0x002c


	//----- nvinfo : EIATTR_PARAM_CBANK
	.align		4
        /*00a8*/ 	.byte	0x04, 0x0a
        /*00aa*/ 	.short	(.L_27 - .L_26)
	.align		4
.L_26:
        /*00ac*/ 	.word	index@(.nv.constant0.multiplyScalarKernel)
        /*00b0*/ 	.short	0x0380
        /*00b2*/ 	.short	0x002c


	//----- nvinfo : EIATTR_SW_WAR
	.align		4
.L_27:
        /*00b4*/ 	.byte	0x04, 0x36
        /*00b6*/ 	.short	(.L_29 - .L_28)
.L_28:
        /*00b8*/ 	.word	0x00000008
.L_29:


//--------------------- .nv.callgraph             --------------------------
	.section	.nv.callgraph,"",@"SHT_CUDA_CALLGRAPH"
	.align	4
	.sectionentsize	8
	.align		4
        /*0000*/ 	.word	0x00000000
	.align		4
        /*0004*/ 	.word	0xffffffff
	.align		4
        /*0008*/ 	.word	0x00000000
	.align		4
        /*000c*/ 	.word	0xfffffffe
	.align		4
        /*0010*/ 	.word	0x00000000
	.align		4
        /*0014*/ 	.word	0xfffffffd
	.align		4
        /*0018*/ 	.word	0x00000000
	.align		4
        /*001c*/ 	.word	0xfffffffc


//--------------------- .text.multiplyScalarKernel --------------------------
	.section	.text.multiplyScalarKernel,"ax",@progbits
	.align	128
        .global         multiplyScalarKernel
        .type           multiplyScalarKernel,@function
        .size           multiplyScalarKernel,(.L_x_1 - multiplyScalarKernel)
        .other          multiplyScalarKernel,@"STO_CUDA_ENTRY STV_DEFAULT"
multiplyScalarKernel:
.text.multiplyScalarKernel:
[----:B------:R-:W-:Y:S01]  /*0000*/  LDC R1, c[0x0][0x37c] ;  /* 0x0000df00ff017b82 */ /* 0x000fe20000000800 */
[----:B------:R-:W0:Y:S07]  /*0010*/  S2R R3, SR_TID.X ;  /* 0x0000000000037919 */ /* 0x000e2e0000002100 */
[----:B------:R-:W0:Y:S01]  /*0020*/  S2UR UR4, SR_CTAID.X ;  /* 0x00000000000479c3 */ /* 0x000e220000002500 */
[----:B------:R-:W1:Y:S07]  /*0030*/  LDCU UR5, c[0x0][0x380] ;  /* 0x00007000ff0577ac */ /* 0x000e6e0008000800 */
[----:B------:R-:W0:Y:S02]  /*0040*/  LDC R0, c[0x0][0x360] ;  /* 0x0000d800ff007b82 */ /* 0x000e240000000800 */
[----:B0-----:R-:W-:-:S05]  /*0050*/  IMAD R0, R0, UR4, R3 ;  /* 0x0000000400007c24 */ /* 0x001fca000f8e0203 */
[----:B-1----:R-:W-:-:S13]  /*0060*/  ISETP.GE.AND P0, PT, R0, UR5, PT ;  /* 0x0000000500007c0c */ /* 0x002fda000bf06270 */
[----:B------:R-:W-:Y:S05]  /*0070*/  @P0 EXIT ;  /* 0x000000000000094d */ /* 0x000fea0003800000 */
[----:B------:R-:W0:Y:S01]  /*0080*/  LDC R9, c[0x0][0x3a4] ;  /* 0x0000e900ff097b82 */ /* 0x000e220000000800 */
[----:B------:R-:W-:Y:S01]  /*0090*/  IABS R6, R0 ;  /* 0x0000000000067213 */ /* 0x000fe20000000000 */
[----:B------:R-:W1:Y:S01]  /*00a0*/  LDCU UR6, c[0x0][0x3a0] ;  /* 0x00007400ff0677ac */ /* 0x000e620008000800 */
[----:B------:R-:W2:Y:S05]  /*00b0*/  LDCU.64 UR4, c[0x0][0x358] ;  /* 0x00006b00ff0477ac */ /* 0x000eaa0008000a00 */
[----:B------:R-:W3:Y:S01]  /*00c0*/  LDC R11, c[0x0][0x394] ;  /* 0x0000e500ff0b7b82 */ /* 0x000ee20000000800 */
[----:B------:R-:W4:Y:S01]  /*00d0*/  LDCU UR7, c[0x0][0x390] ;  /* 0x00007200ff0777ac */ /* 0x000f220008000800 */
[----:B0-----:R-:W-:-:S04]  /*00e0*/  IABS R7, R9 ;  /* 0x0000000900077213 */ /* 0x001fc80000000000 */
[----:B------:R-:W0:Y:S08]  /*00f0*/  I2F.RP R4, R7 ;  /* 0x0000000700047306 */ /* 0x000e300000209400 */
[----:B0-----:R-:W0:Y:S02]  /*0100*/  MUFU.RCP R4, R4 ;  /* 0x0000000400047308 */ /* 0x001e240000001000 */
[----:B0-----:R-:W-:-:S06]  /*0110*/  VIADD R3, R4, 0xffffffe ;  /* 0x0ffffffe04037836 */ /* 0x001fcc0000000000 */
[----:B------:R-:W0:Y:S02]  /*0120*/  F2I.FTZ.U32.TRUNC.NTZ R3, R3 ;  /* 0x0000000300037305 */ /* 0x000e24000021f000 */
[----:B0-----:R-:W-:-:S04]  /*0130*/  IMAD.MOV R2, RZ, RZ, -R3 ;  /* 0x000000ffff027224 */ /* 0x001fc800078e0a03 */
[----:B------:R-:W-:Y:S02]  /*0140*/  IMAD R5, R2, R7, RZ ;  /* 0x0000000702057224 */ /* 0x000fe400078e02ff */
[----:B------:R-:W-:-:S05]  /*0150*/  HFMA2 R2, -RZ, RZ, 0, 0 ;  /* 0x00000000ff027431 */ /* 0x000fca00000001ff */
[----:B------:R-:W-:Y:S01]  /*0160*/  IMAD.HI.U32 R5, R3, R5, R2 ;  /* 0x0000000503057227 */ /* 0x000fe200078e0002 */
[----:B------:R-:W-:-:S03]  /*0170*/  LOP3.LUT R3, R0, R9, RZ, 0x3c, !PT ;  /* 0x0000000900037212 */ /* 0x000fc600078e3cff */
[----:B------:R-:W-:Y:S01]  /*0180*/  IMAD.MOV.U32 R2, RZ, RZ, R6 ;  /* 0x000000ffff027224 */ /* 0x000fe200078e0006 */
[----:B------:R-:W-:-:S03]  /*0190*/  ISETP.GE.AND P1, PT, R3, RZ, PT ;  /* 0x000000ff0300720c */ /* 0x000fc60003f26270 */
[----:B------:R-:W-:-:S05]  /*01a0*/  IMAD.HI.U32 R5, R5, R2, RZ ;  /* 0x0000000205057227 */ /* 0x000fca00078e00ff */
[----:B------:R-:W-:-:S05]  /*01b0*/  IADD3 R4, PT, PT, -R5, RZ, RZ ;  /* 0x000000ff05047210 */ /* 0x000fca0007ffe1ff */
[----:B------:R-:W-:-:S05]  /*01c0*/  IMAD R4, R7, R4, R2 ;  /* 0x0000000407047224 */ /* 0x000fca00078e0202 */
[----:B------:R-:W-:-:S13]  /*01d0*/  ISETP.GT.U32.AND P2, PT, R7, R4, PT ;  /* 0x000000040700720c */ /* 0x000fda0003f44070 */
[----:B------:R-:W-:Y:S01]  /*01e0*/  @!P2 IMAD.IADD R4, R4, 0x1, -R7 ;  /* 0x000000010404a824 */ /* 0x000fe200078e0a07 */
[----:B------:R-:W-:Y:S02]  /*01f0*/  @!P2 IADD3 R5, PT, PT, R5, 0x1, RZ ;  /* 0x000000010505a810 */ /* 0x000fe40007ffe0ff */
[----:B------:R-:W-:Y:S02]  /*0200*/  ISETP.NE.AND P2, PT, R9, RZ, PT ;  /* 0x000000ff0900720c */ /* 0x000fe40003f45270 */
[----:B------:R-:W-:-:S13]  /*0210*/  ISETP.GE.U32.AND P0, PT, R4, R7, PT ;  /* 0x000000070400720c */ /* 0x000fda0003f06070 */
[----:B------:R-:W-:-:S05]  /*0220*/  @P0 VIADD R5, R5, 0x1 ;  /* 0x0000000105050836 */ /* 0x000fca0000000000 */
[----:B------:R-:W-:Y:S02]  /*0230*/  MOV R3, R5 ;  /* 0x0000000500037202 */ /* 0x000fe40000000f00 */
[----:B------:R-:W0:Y:S03]  /*0240*/  LDC.64 R4, c[0x0][0x398] ;  /* 0x0000e600ff047b82 */ /* 0x000e260000000a00 */
[----:B------:R-:W-:Y:S01]  /*0250*/  @!P1 IMAD.MOV R3, RZ, RZ, -R3 ;  /* 0x000000ffff039224 */ /* 0x000fe200078e0a03 */
[----:B------:R-:W-:-:S04]  /*0260*/  @!P2 LOP3.LUT R3, RZ, R9, RZ, 0x33, !PT ;  /* 0x00000009ff03a212 */ /* 0x000fc800078e33ff */
[----:B------:R-:W-:-:S05]  /*0270*/  IADD3 R6, PT, PT, -R3, RZ, RZ ;  /* 0x000000ff03067210 */ /* 0x000fca0007ffe1ff */
[----:B------:R-:W-:-:S04]  /*0280*/  IMAD R6, R9, R6, R0 ;  /* 0x0000000609067224 */ /* 0x000fc800078e0200 */
[----:B-1----:R-:W-:Y:S01]  /*0290*/  IMAD R3, R3, UR6, R6 ;  /* 0x0000000603037c24 */ /* 0x002fe2000f8e0206 */
[----:B---3--:R-:W-:Y:S01]  /*02a0*/  IABS R9, R11 ;  /* 0x0000000b00097213 */ /* 0x008fe20000000000 */
[----:B------:R-:W1:Y:S02]  /*02b0*/  LDCU UR6, c[0x0][0x3a8] ;  /* 0x00007500ff0677ac */ /* 0x000e640008000800 */
[----:B0-----:R-:W-:-:S06]  /*02c0*/  IMAD.WIDE R4, R3, 0x4, R4 ;  /* 0x0000000403047825 */ /* 0x001fcc00078e0204 */
[----:B--2---:R0:W1:Y:S01]  /*02d0*/  LDG.E R4, desc[UR4][R4.64] ;  /* 0x0000000404047981 */ /* 0x004062000c1e1900 */
[----:B------:R-:W2:Y:S08]  /*02e0*/  I2F.RP R3, R9 ;  /* 0x0000000900037306 */ /* 0x000eb00000209400 */
[----:B--2---:R-:W2:Y:S02]  /*02f0*/  MUFU.RCP R3, R3 ;  /* 0x0000000300037308 */ /* 0x004ea40000001000 */
[----:B--2---:R-:W-:-:S06]  /*0300*/  VIADD R6, R3, 0xffffffe ;  /* 0x0ffffffe03067836 */ /* 0x004fcc0000000000 */
[----:B------:R2:W3:Y:S02]  /*0310*/  F2I.FTZ.U32.TRUNC.NTZ R7, R6 ;  /* 0x0000000600077305 */ /* 0x0004e4000021f000 */
[----:B--2---:R-:W-:Y:S01]  /*0320*/  IMAD.MOV.U32 R6, RZ, RZ, RZ ;  /* 0x000000ffff067224 */ /* 0x004fe200078e00ff */
[----:B---3--:R-:W-:-:S05]  /*0330*/  IADD3 R8, PT, PT, RZ, -R7, RZ ;  /* 0x80000007ff087210 */ /* 0x008fca0007ffe0ff */
[----:B------:R-:W-:-:S04]  /*0340*/  IMAD R13, R8, R9, RZ ;  /* 0x00000009080d7224 */ /* 0x000fc800078e02ff */
[----:B------:R-:W-:-:S06]  /*0350*/  IMAD.HI.U32 R7, R7, R13, R6 ;  /* 0x0000000d07077227 */ /* 0x000fcc00078e0006 */
[----:B------:R-:W-:-:S05]  /*0360*/  IMAD.HI.U32 R7, R7, R2, RZ ;  /* 0x0000000207077227 */ /* 0x000fca00078e00ff */
[----:B0-----:R-:W-:-:S05]  /*0370*/  IADD3 R5, PT, PT, -R7, RZ, RZ ;  /* 0x000000ff07057210 */ /* 0x001fca0007ffe1ff */
[----:B------:R-:W-:-:S05]  /*0380*/  IMAD R2, R9, R5, R2 ;  /* 0x0000000509027224 */ /* 0x000fca00078e0202 */
[----:B------:R-:W-:-:S13]  /*0390*/  ISETP.GT.U32.AND P2, PT, R9, R2, PT ;  /* 0x000000020900720c */ /* 0x000fda0003f44070 */
[----:B------:R-:W-:Y:S01]  /*03a0*/  @!P2 IMAD.IADD R2, R2, 0x1, -R9 ;  /* 0x000000010202a824 */ /* 0x000fe200078e0a09 */
[----:B------:R-:W-:Y:S02]  /*03b0*/  @!P2 IADD3 R7, PT, PT, R7, 0x1, RZ ;  /* 0x000000010707a810 */ /* 0x000fe40007ffe0ff */
[----:B------:R-:W-:Y:S02]  /*03c0*/  ISETP.NE.AND P2, PT, R11, RZ, PT ;  /* 0x000000ff0b00720c */ /* 0x000fe40003f45270 */
[----:B------:R-:W-:Y:S02]  /*03d0*/  ISETP.GE.U32.AND P0, PT, R2, R9, PT ;  /* 0x000000090200720c */ /* 0x000fe40003f06070 */
[----:B------:R-:W-:-:S04]  /*03e0*/  LOP3.LUT R2, R0, R11, RZ, 0x3c, !PT ;  /* 0x0000000b00027212 */ /* 0x000fc800078e3cff */
[----:B------:R-:W-:Y:S02]  /*03f0*/  ISETP.GE.AND P1, PT, R2, RZ, PT ;  /* 0x000000ff0200720c */ /* 0x000fe40003f26270 */
[----:B------:R-:W0:Y:S05]  /*0400*/  LDC.64 R2, c[0x0][0x388] ;  /* 0x0000e200ff027b82 */ /* 0x000e2a0000000a00 */
[----:B------:R-:W-:-:S06]  /*0410*/  @P0 VIADD R7, R7, 0x1 ;  /* 0x0000000107070836 */ /* 0x000fcc0000000000 */
[----:B------:R-:W-:Y:S02]  /*0420*/  @!P1 IADD3 R7, PT, PT, -R7, RZ, RZ ;  /* 0x000000ff07079210 */ /* 0x000fe40007ffe1ff */
[----:B------:R-:W-:-:S04]  /*0430*/  @!P2 LOP3.LUT R7, RZ, R11, RZ, 0x33, !PT ;  /* 0x0000000bff07a212 */ /* 0x000fc800078e33ff */
[----:B------:R-:W-:-:S05]  /*0440*/  IADD3 R5, PT, PT, -R7, RZ, RZ ;  /* 0x000000ff07057210 */ /* 0x000fca0007ffe1ff */
[----:B------:R-:W-:-:S04]  /*0450*/  IMAD R0, R11, R5, R0 ;  /* 0x000000050b007224 */ /* 0x000fc800078e0200 */
[----:B----4-:R-:W-:-:S04]  /*0460*/  IMAD R7, R7, UR7, R0 ;  /* 0x0000000707077c24 */ /* 0x010fc8000f8e0200 */
[----:B0-----:R-:W-:-:S04]  /*0470*/  IMAD.WIDE R2, R7, 0x4, R2 ;  /* 0x0000000407027825 */ /* 0x001fc800078e0202 */
[----:B-1----:R-:W-:-:S05]  /*0480*/  FMUL R5, R4, UR6 ;  /* 0x0000000604057c20 */ /* 0x002fca0008400000 */
[----:B------:R-:W-:Y:S01]  /*0490*/  STG.E desc[UR4][R2.64], R5 ;  /* 0x0000000502007986 */ /* 0x000fe2000c101904 */
[----:B------:R-:W-:Y:S05]  /*04a0*/  EXIT ;  /* 0x000000000000794d */ /* 0x000fea0003800000 */
.L_x_0:
[----:B------:R-:W-:-:S00]  /*04b0*/  BRA `(.L_x_0) ;  /* 0xfffffffc00fc7947 */ /* 0x000fc0000383ffff */
[----:B------:R-:W-:-:S00]  /*04c0*/  NOP ;  /* 0x0000000000007918 */ /* 0x000fc00000000000 */
        /* <DEDUP_REMOVED lines=11> */
.L_x_1:


//--------------------- .nv.shared.reserved.0     --------------------------
	.section	.nv.shared.reserved.0,"aw",@nobits
	.weak		__nv_reservedSMEM_offset_0_alias
	.size		__nv_reservedSMEM_offset_0_alias, 0, 64
	.other		__nv_reservedSMEM_offset_0_alias,@"STO_CUDA_RESERVED_SHARED STV_DEFAULT"
__nv_reservedSMEM_offset_0_alias:
	.zero		0
	.zero		64


//--------------------- .nv.constant0.multiplyScalarKernel --------------------------
	.section	.nv.constant0.multiplyScalarKernel,"a",@progbits
	.sectionflags	@""
	.align	4
.nv.constant0.multiplyScalarKernel:
	.zero		940


//--------------------- SYMBOLS --------------------------

	.type		.nv.reservedSmem.offset0,@object
	.size		.nv.reservedSmem.offset0,0x4
